	.headerflags	@"EF_CUDA_TEXMODE_UNIFIED EF_CUDA_64BIT_ADDRESS EF_CUDA_ACCELERATORS EF_CUDA_SM90 EF_CUDA_VIRTUAL_SM(EF_CUDA_SM90)"
	.elftype	@"ET_EXEC"


//--------------------- .nv.info                  --------------------------
	.section	.nv.info,"",@"SHT_CUDA_INFO"
	.align	4


	//----- nvinfo : EIATTR_REGCOUNT
	.align		4
        /*0000*/ 	.byte	0x04, 0x2f
        /*0002*/ 	.short	(.L_2 - .L_1)
	.align		4
.L_1:
        /*0004*/ 	.word	index@(triton_poi_fused__native_batch_norm_legit_leaky_relu_10)
        /*0008*/ 	.word	0x00000020


	//----- nvinfo : EIATTR_MIN_STACK_SIZE
	.align		4
.L_2:
        /*000c*/ 	.byte	0x04, 0x12
        /*000e*/ 	.short	(.L_4 - .L_3)
	.align		4
.L_3:
        /*0010*/ 	.word	index@(triton_poi_fused__native_batch_norm_legit_leaky_relu_10)
        /*0014*/ 	.word	0x00000000


	//----- nvinfo : EIATTR_FRAME_SIZE
	.align		4
.L_4:
        /*0018*/ 	.byte	0x04, 0x11
        /*001a*/ 	.short	(.L_6 - .L_5)
	.align		4
.L_5:
        /*001c*/ 	.word	index@(triton_poi_fused__native_batch_norm_legit_leaky_relu_10)
        /*0020*/ 	.word	0x00000000


	//----- nvinfo : EIATTR_MIN_STACK_SIZE
	.align		4
.L_6:
        /*0024*/ 	.byte	0x04, 0x12
        /*0026*/ 	.short	(.L_8 - .L_7)
	.align		4
.L_7:
        /*0028*/ 	.word	index@(triton_poi_fused__native_batch_norm_legit_leaky_relu_10)
        /*002c*/ 	.word	0x00000000
.L_8:


//--------------------- .nv.info.triton_poi_fused__native_batch_norm_legit_leaky_relu_10 --------------------------
	.section	.nv.info.triton_poi_fused__native_batch_norm_legit_leaky_relu_10,"",@"SHT_CUDA_INFO"
	.sectionflags	@""
	.align	4


	//----- nvinfo : EIATTR_CUDA_API_VERSION
	.align		4
        /*0000*/ 	.byte	0x04, 0x37
        /*0002*/ 	.short	(.L_10 - .L_9)
.L_9:
        /*0004*/ 	.word	0x0000007c


	//----- nvinfo : EIATTR_KPARAM_INFO
	.align		4
.L_10:
        /*0008*/ 	.byte	0x04, 0x17
        /*000a*/ 	.short	(.L_12 - .L_11)
.L_11:
        /*000c*/ 	.word	0x00000000
        /*0010*/ 	.short	0x0007
        /*0012*/ 	.short	0x0034
        /*0014*/ 	.byte	0x00, 0xf0, 0x11, 0x00


	//----- nvinfo : EIATTR_KPARAM_INFO
	.align		4
.L_12:
        /*0018*/ 	.byte	0x04, 0x17
        /*001a*/ 	.short	(.L_14 - .L_13)
.L_13:
        /*001c*/ 	.word	0x00000000
        /*0020*/ 	.short	0x0006
        /*0022*/ 	.short	0x0030
        /*0024*/ 	.byte	0x00, 0xf0, 0x11, 0x00


	//----- nvinfo : EIATTR_KPARAM_INFO
	.align		4
.L_14:
        /*0028*/ 	.byte	0x04, 0x17
        /*002a*/ 	.short	(.L_16 - .L_15)
.L_15:
        /*002c*/ 	.word	0x00000000
        /*0030*/ 	.short	0x0005
        /*0032*/ 	.short	0x0028
        /*0034*/ 	.byte	0x00, 0xf4, 0x21, 0x00


	//----- nvinfo : EIATTR_KPARAM_INFO
	.align		4
.L_16:
        /*0038*/ 	.byte	0x04, 0x17
        /*003a*/ 	.short	(.L_18 - .L_17)
.L_17:
        /*003c*/ 	.word	0x00000000
        /*0040*/ 	.short	0x0004
        /*0042*/ 	.short	0x0020
        /*0044*/ 	.byte	0x00, 0xf4, 0x21, 0x00


	//----- nvinfo : EIATTR_KPARAM_INFO
	.align		4
.L_18:
        /*0048*/ 	.byte	0x04, 0x17
        /*004a*/ 	.short	(.L_20 - .L_19)
.L_19:
        /*004c*/ 	.word	0x00000000
        /*0050*/ 	.short	0x0003
        /*0052*/ 	.short	0x0018
        /*0054*/ 	.byte	0x00, 0xf4, 0x21, 0x00


	//----- nvinfo : EIATTR_KPARAM_INFO
	.align		4
.L_20:
        /*0058*/ 	.byte	0x04, 0x17
        /*005a*/ 	.short	(.L_22 - .L_21)
.L_21:
        /*005c*/ 	.word	0x00000000
        /*0060*/ 	.short	0x0002
        /*0062*/ 	.short	0x0010
        /*0064*/ 	.byte	0x00, 0xf4, 0x21, 0x00


	//----- nvinfo : EIATTR_KPARAM_INFO
	.align		4
.L_22:
        /*0068*/ 	.byte	0x04, 0x17
        /*006a*/ 	.short	(.L_24 - .L_23)
.L_23:
        /*006c*/ 	.word	0x00000000
        /*0070*/ 	.short	0x0001
        /*0072*/ 	.short	0x0008
        /*0074*/ 	.byte	0x00, 0xf4, 0x21, 0x00


	//----- nvinfo : EIATTR_KPARAM_INFO
	.align		4
.L_24:
        /*0078*/ 	.byte	0x04, 0x17
        /*007a*/ 	.short	(.L_26 - .L_25)
.L_25:
        /*007c*/ 	.word	0x00000000
        /*0080*/ 	.short	0x0000
        /*0082*/ 	.short	0x0000
        /*0084*/ 	.byte	0x00, 0xf4, 0x21, 0x00


	//----- nvinfo : EIATTR_SPARSE_MMA_MASK
	.align		4
.L_26:
        /*0088*/ 	.byte	0x03, 0x50
        /*008a*/ 	.short	0x0000


	//----- nvinfo : EIATTR_MAXREG_COUNT
	.align		4
        /*008c*/ 	.byte	0x03, 0x1b
        /*008e*/ 	.short	0x00ff


	//----- nvinfo : EIATTR_EXIT_INSTR_OFFSETS
	.align		4
        /*0090*/ 	.byte	0x04, 0x1c
        /*0092*/ 	.short	(.L_28 - .L_27)


	//   ....[0]....
.L_27:
        /*0094*/ 	.word	0x00000fc0


	//   ....[1]....
        /*0098*/ 	.word	0x00001010


	//----- nvinfo : EIATTR_REQNTID
	.align		4
.L_28:
        /*009c*/ 	.byte	0x04, 0x10
        /*009e*/ 	.short	(.L_30 - .L_29)
.L_29:
        /*00a0*/ 	.word	0x00000100
        /*00a4*/ 	.word	0x00000001
        /*00a8*/ 	.word	0x00000001


	//----- nvinfo : EIATTR_CBANK_PARAM_SIZE
	.align		4
.L_30:
        /*00ac*/ 	.byte	0x03, 0x19
        /*00ae*/ 	.short	0x0038


	//----- nvinfo : EIATTR_PARAM_CBANK
	.align		4
        /*00b0*/ 	.byte	0x04, 0x0a
        /*00b2*/ 	.short	(.L_32 - .L_31)
	.align		4
.L_31:
        /*00b4*/ 	.word	index@(.nv.constant0.triton_poi_fused__native_batch_norm_legit_leaky_relu_10)
        /*00b8*/ 	.short	0x0210
        /*00ba*/ 	.short	0x0038


	//----- nvinfo : EIATTR_SW_WAR
	.align		4
.L_32:
        /*00bc*/ 	.byte	0x04, 0x36
        /*00be*/ 	.short	(.L_34 - .L_33)
.L_33:
        /*00c0*/ 	.word	0x00000008
.L_34:


//--------------------- .nv.callgraph             --------------------------
	.section	.nv.callgraph,"",@"SHT_CUDA_CALLGRAPH"
	.align	4
	.sectionentsize	8
	.align		4
        /*0000*/ 	.word	0x00000000
	.align		4
        /*0004*/ 	.word	0xffffffff
	.align		4
        /*0008*/ 	.word	0x00000000
	.align		4
        /*000c*/ 	.word	0xfffffffe
	.align		4
        /*0010*/ 	.word	0x00000000
	.align		4
        /*0014*/ 	.word	0xfffffffd
	.align		4
        /*0018*/ 	.word	0x00000000
	.align		4
        /*001c*/ 	.word	0xfffffffc


//--------------------- .nv.constant4             --------------------------
	.section	.nv.constant4,"a",@progbits
	.align	8
	.align		8
.nv.constant4:
        /*0000*/ 	.dword	_$_str


//--------------------- .text.triton_poi_fused__native_batch_norm_legit_leaky_relu_10 --------------------------
	.section	.text.triton_poi_fused__native_batch_norm_legit_leaky_relu_10,"ax",@progbits
	.sectionflags	@"SHF_BARRIERS=1"
	.align	128
        .global         triton_poi_fused__native_batch_norm_legit_leaky_relu_10
        .type           triton_poi_fused__native_batch_norm_legit_leaky_relu_10,@function
        .size           triton_poi_fused__native_batch_norm_legit_leaky_relu_10,(.L_x_1 - triton_poi_fused__native_batch_norm_legit_leaky_relu_10)
        .other          triton_poi_fused__native_batch_norm_legit_leaky_relu_10,@"STO_CUDA_ENTRY STV_DEFAULT"
triton_poi_fused__native_batch_norm_legit_leaky_relu_10:
.text.triton_poi_fused__native_batch_norm_legit_leaky_relu_10:
[----:B------:R-:W0:Y:S01]  /*0000*/  LDC R1, c[0x0][0x28] ;  /* 0x00000a00ff017b82 */ /* 0x000e220000000800 */
[----:B------:R-:W1:Y:S07]  /*0010*/  S2R R0, SR_TID.X ;  /* 0x0000000000007919 */ /* 0x000e6e0000002100 */
[----:B------:R-:W2:Y:S01]  /*0020*/  LDC.64 R16, c[0x0][0x210] ;  /* 0x00008400ff107b82 */ /* 0x000ea20000000a00 */
[----:B------:R-:W-:Y:S01]  /*0030*/  ULDC.64 UR6, c[0x0][0x208] ;  /* 0x0000820000067ab9 */ /* 0x000fe20000000a00 */
[----:B------:R-:W3:Y:S01]  /*0040*/  S2R R3, SR_CTAID.X ;  /* 0x0000000000037919 */ /* 0x000ee20000002500 */
[----:B------:R-:W4:Y:S01]  /*0050*/  S2R R20, SR_CTAID.Y ;  /* 0x0000000000147919 */ /* 0x000f220000002600 */
[----:B------:R-:W-:-:S02]  /*0060*/  CS2R R8, SRZ ;  /* 0x0000000000087805 */ /* 0x000fc4000001ff00 */
[----:B------:R-:W-:Y:S02]  /*0070*/  CS2R R10, SRZ ;  /* 0x00000000000a7805 */ /* 0x000fe4000001ff00 */
[----:B------:R-:W-:Y:S01]  /*0080*/  CS2R R12, SRZ ;  /* 0x00000000000c7805 */ /* 0x000fe2000001ff00 */
[----:B------:R-:W5:Y:S01]  /*0090*/  S2UR UR5, SR_CgaCtaId ;  /* 0x00000000000579c3 */ /* 0x000f620000008800 */
[----:B------:R-:W-:-:S07]  /*00a0*/  UMOV UR4, 0x400 ;  /* 0x0000040000047882 */ /* 0x000fce0000000000 */
[----:B------:R-:W2:Y:S01]  /*00b0*/  LDC.64 R28, c[0x0][0x220] ;  /* 0x00008800ff1c7b82 */ /* 0x000ea20000000a00 */
[----:B-1----:R-:W-:-:S04]  /*00c0*/  SHF.L.U32 R2, R0, 0x2, RZ ;  /* 0x0000000200027819 */ /* 0x002fc800000006ff */
[----:B------:R-:W-:-:S04]  /*00d0*/  LOP3.LUT R4, R2, 0xfc, RZ, 0xc0, !PT ;  /* 0x000000fc02047812 */ /* 0x000fc800078ec0ff */
[----:B---3--:R-:W-:Y:S02]  /*00e0*/  PRMT R4, R4, 0x6540, R3 ;  /* 0x0000654004047816 */ /* 0x008fe40000000003 */
[----:B----4-:R-:W-:Y:S02]  /*00f0*/  SHF.L.U32 R20, R20, 0x4, RZ ;  /* 0x0000000414147819 */ /* 0x010fe400000006ff */
[----:B------:R-:W-:Y:S02]  /*0100*/  SHF.R.S32.HI R5, RZ, 0x1f, R4 ;  /* 0x0000001fff057819 */ /* 0x000fe40000011404 */
[----:B------:R-:W-:Y:S02]  /*0110*/  ISETP.GE.AND P0, PT, R4, 0x400, PT ;  /* 0x000004000400780c */ /* 0x000fe40003f06270 */
[----:B------:R-:W-:Y:S02]  /*0120*/  LEA.HI R6, R5, R4, RZ, 0x8 ;  /* 0x0000000405067211 */ /* 0x000fe400078f40ff */
[----:B------:R-:W-:-:S03]  /*0130*/  SHF.R.U32.HI R5, RZ, 0x6, R0 ;  /* 0x00000006ff057819 */ /* 0x000fc60000011600 */
[C---:B------:R-:W-:Y:S01]  /*0140*/  IMAD.SHL.U32 R7, R6.reuse, 0x400, RZ ;  /* 0x0000040006077824 */ /* 0x040fe200078e00ff */
[----:B------:R-:W-:Y:S02]  /*0150*/  SGXT.U32 R5, R5, 0x2 ;  /* 0x000000020505781a */ /* 0x000fe40000000000 */
[----:B------:R-:W-:Y:S02]  /*0160*/  LOP3.LUT R6, R6, 0xffffff00, RZ, 0xc0, !PT ;  /* 0xffffff0006067812 */ /* 0x000fe400078ec0ff */
[----:B------:R-:W-:Y:S02]  /*0170*/  LOP3.LUT R7, R7, 0xfffc0000, RZ, 0xc0, !PT ;  /* 0xfffc000007077812 */ /* 0x000fe400078ec0ff */
[----:B------:R-:W-:Y:S02]  /*0180*/  LOP3.LUT R5, R20, R5, RZ, 0xfc, !PT ;  /* 0x0000000514057212 */ /* 0x000fe400078efcff */
[----:B------:R-:W-:-:S05]  /*0190*/  IADD3 R6, R7, R4, -R6 ;  /* 0x0000000407067210 */ /* 0x000fca0007ffe806 */
[----:B------:R-:W-:Y:S01]  /*01a0*/  IMAD R21, R5, 0x100, R6 ;  /* 0x0000010005157824 */ /* 0x000fe200078e0206 */
[----:B------:R-:W-:Y:S02]  /*01b0*/  CS2R R4, SRZ ;  /* 0x0000000000047805 */ /* 0x000fe4000001ff00 */
[----:B------:R-:W-:Y:S01]  /*01c0*/  CS2R R6, SRZ ;  /* 0x0000000000067805 */ /* 0x000fe2000001ff00 */
[----:B--2---:R-:W-:-:S05]  /*01d0*/  IMAD.WIDE R14, R21, 0x4, R16 ;  /* 0x00000004150e7825 */ /* 0x004fca00078e0210 */
[----:B------:R1:W2:Y:S01]  /*01e0*/  @!P0 LDG.E.128 R4, desc[UR6][R14.64] ;  /* 0x000000060e048981 */ /* 0x0002a2000c1e1d00 */
[----:B------:R-:W-:Y:S01]  /*01f0*/  IADD3 R19, R21, 0x400, RZ ;  /* 0x0000040015137810 */ /* 0x000fe20007ffe0ff */
[----:B------:R-:W-:-:S04]  /*0200*/  VIADD R23, R21, 0x800 ;  /* 0x0000080015177836 */ /* 0x000fc80000000000 */
[----:B------:R-:W-:-:S05]  /*0210*/  IMAD.WIDE R18, R19, 0x4, R16 ;  /* 0x0000000413127825 */ /* 0x000fca00078e0210 */
[----:B------:R3:W4:Y:S01]  /*0220*/  @!P0 LDG.E.128 R8, desc[UR6][R18.64] ;  /* 0x0000000612088981 */ /* 0x000722000c1e1d00 */
[----:B-1----:R-:W-:Y:S01]  /*0230*/  CS2R R14, SRZ ;  /* 0x00000000000e7805 */ /* 0x002fe2000001ff00 */
[----:B------:R-:W-:Y:S01]  /*0240*/  IMAD.WIDE R22, R23, 0x4, R16 ;  /* 0x0000000417167825 */ /* 0x000fe200078e0210 */
[----:B------:R-:W-:-:S04]  /*0250*/  IADD3 R25, R21, 0xc00, RZ ;  /* 0x00000c0015197810 */ /* 0x000fc80007ffe0ff */
[----:B------:R1:W4:Y:S01]  /*0260*/  @!P0 LDG.E.128 R12, desc[UR6][R22.64] ;  /* 0x00000006160c8981 */ /* 0x000322000c1e1d00 */
[----:B------:R-:W-:Y:S01]  /*0270*/  IMAD.WIDE R24, R25, 0x4, R16 ;  /* 0x0000000419187825 */ /* 0x000fe200078e0210 */
[----:B------:R-:W-:Y:S02]  /*0280*/  CS2R R16, SRZ ;  /* 0x0000000000107805 */ /* 0x000fe4000001ff00 */
[----:B---3--:R-:W-:-:S06]  /*0290*/  CS2R R18, SRZ ;  /* 0x0000000000127805 */ /* 0x008fcc000001ff00 */
[----:B------:R3:W3:Y:S01]  /*02a0*/  @!P0 LDG.E.128 R16, desc[UR6][R24.64] ;  /* 0x0000000618108981 */ /* 0x0006e2000c1e1d00 */
[----:B------:R-:W-:Y:S01]  /*02b0*/  SHF.R.U32.HI R21, RZ, 0x8, R2 ;  /* 0x00000008ff157819 */ /* 0x000fe20000011602 */
[----:B-----5:R-:W-:-:S03]  /*02c0*/  UPRMT UR4, UR5, 0x654, UR4 ;  /* 0x0000065405047896 */ /* 0x020fc60008000004 */
[----:B-1----:R-:W-:Y:S02]  /*02d0*/  SGXT.U32 R23, R21, 0x2 ;  /* 0x000000021517781a */ /* 0x002fe40000000000 */
[----:B------:R-:W-:Y:S02]  /*02e0*/  LOP3.LUT R21, R2, 0x3fc, RZ, 0xc0, !PT ;  /* 0x000003fc02157812 */ /* 0x000fe400078ec0ff */
[----:B------:R-:W-:Y:S02]  /*02f0*/  LOP3.LUT R22, R23, 0x3fc, R2, 0xf8, !PT ;  /* 0x000003fc17167812 */ /* 0x000fe400078ef802 */
[----:B------:R-:W-:Y:S02]  /*0300*/  LEA R26, R23, UR4, 0x2 ;  /* 0x00000004171a7c11 */ /* 0x000fe4000f8e10ff */
[----:B------:R-:W-:Y:S02]  /*0310*/  LEA R22, R22, UR4, 0x2 ;  /* 0x0000000416167c11 */ /* 0x000fe4000f8e10ff */
[----:B------:R-:W-:Y:S01]  /*0320*/  LOP3.LUT R23, R0, 0xff, RZ, 0xc0, !PT ;  /* 0x000000ff00177812 */ /* 0x000fe200078ec0ff */
[----:B------:R-:W-:-:S02]  /*0330*/  IMAD R21, R21, 0x4, R26 ;  /* 0x0000000415157824 */ /* 0x000fc400078e021a */
[----:B------:R-:W1:Y:S01]  /*0340*/  LDC.64 R26, c[0x0][0x218] ;  /* 0x00008600ff1a7b82 */ /* 0x000e620000000a00 */
[----:B--2---:R2:W-:Y:S04]  /*0350*/  STS [R22], R4 ;  /* 0x0000000416007388 */ /* 0x0045e80000000800 */
[----:B------:R-:W-:Y:S04]  /*0360*/  STS [R21+0x4], R5 ;  /* 0x0000040515007388 */ /* 0x000fe80000000800 */
[----:B------:R-:W-:Y:S01]  /*0370*/  STS [R21+0x8], R6 ;  /* 0x0000080615007388 */ /* 0x000fe20000000800 */
[----:B--2---:R-:W-:-:S03]  /*0380*/  LEA R4, R23, UR4, 0x2 ;  /* 0x0000000417047c11 */ /* 0x004fc6000f8e10ff */
[----:B------:R-:W-:Y:S01]  /*0390*/  STS [R21+0xc], R7 ;  /* 0x00000c0715007388 */ /* 0x000fe20000000800 */
[----:B------:R-:W-:Y:S06]  /*03a0*/  BAR.SYNC.DEFER_BLOCKING 0x0 ;  /* 0x0000000000007b1d */ /* 0x000fec0000010000 */
[----:B------:R-:W2:Y:S04]  /*03b0*/  LDS R5, [R4] ;  /* 0x0000000004057984 */ /* 0x000ea80000000800 */
[----:B------:R-:W-:Y:S04]  /*03c0*/  LDS R6, [R4+0x404] ;  /* 0x0004040004067984 */ /* 0x000fe80000000800 */
[----:B------:R-:W-:Y:S04]  /*03d0*/  LDS R7, [R4+0x808] ;  /* 0x0008080004077984 */ /* 0x000fe80000000800 */
[----:B------:R-:W-:Y:S01]  /*03e0*/  LDS R23, [R4+0xc0c] ;  /* 0x000c0c0004177984 */ /* 0x000fe20000000800 */
[----:B------:R-:W-:Y:S06]  /*03f0*/  BAR.SYNC.DEFER_BLOCKING 0x0 ;  /* 0x0000000000007b1d */ /* 0x000fec0000010000 */
[----:B----4-:R-:W-:Y:S04]  /*0400*/  STS [R22], R8 ;  /* 0x0000000816007388 */ /* 0x010fe80000000800 */
[----:B------:R-:W-:Y:S04]  /*0410*/  STS [R21+0x4], R9 ;  /* 0x0000040915007388 */ /* 0x000fe80000000800 */
[----:B------:R-:W-:Y:S04]  /*0420*/  STS [R21+0x8], R10 ;  /* 0x0000080a15007388 */ /* 0x000fe80000000800 */
[----:B------:R-:W-:Y:S01]  /*0430*/  STS [R21+0xc], R11 ;  /* 0x00000c0b15007388 */ /* 0x000fe20000000800 */
[----:B------:R-:W-:Y:S06]  /*0440*/  BAR.SYNC.DEFER_BLOCKING 0x0 ;  /* 0x0000000000007b1d */ /* 0x000fec0000010000 */
[----:B------:R-:W4:Y:S04]  /*0450*/  LDS R8, [R4] ;  /* 0x0000000004087984 */ /* 0x000f280000000800 */
[----:B------:R-:W-:Y:S04]  /*0460*/  LDS R11, [R4+0x404] ;  /* 0x00040400040b7984 */ /* 0x000fe80000000800 */
[----:B------:R-:W-:Y:S04]  /*0470*/  LDS R10, [R4+0x808] ;  /* 0x00080800040a7984 */ /* 0x000fe80000000800 */
[----:B------:R-:W5:Y:S01]  /*0480*/  LDS R9, [R4+0xc0c] ;  /* 0x000c0c0004097984 */ /* 0x000f620000000800 */
[----:B------:R-:W-:Y:S06]  /*0490*/  BAR.SYNC.DEFER_BLOCKING 0x0 ;  /* 0x0000000000007b1d */ /* 0x000fec0000010000 */
[----:B------:R-:W-:Y:S04]  /*04a0*/  STS [R22], R12 ;  /* 0x0000000c16007388 */ /* 0x000fe80000000800 */
[----:B------:R-:W-:Y:S04]  /*04b0*/  STS [R21+0x4], R13 ;  /* 0x0000040d15007388 */ /* 0x000fe80000000800 */
[----:B------:R-:W-:Y:S04]  /*04c0*/  STS [R21+0x8], R14 ;  /* 0x0000080e15007388 */ /* 0x000fe80000000800 */
[----:B------:R1:W-:Y:S01]  /*04d0*/  STS [R21+0xc], R15 ;  /* 0x00000c0f15007388 */ /* 0x0003e20000000800 */
[----:B------:R-:W-:Y:S01]  /*04e0*/  BAR.SYNC.DEFER_BLOCKING 0x0 ;  /* 0x0000000000007b1d */ /* 0x000fe20000010000 */
[----:B01----:R-:W-:-:S04]  /*04f0*/  PRMT R15, R0, 0x6540, R3 ;  /* 0x00006540000f7816 */ /* 0x003fc80000000003 */
[C---:B------:R-:W-:Y:S01]  /*0500*/  ISETP.GE.AND P0, PT, R15.reuse, 0x400, PT ;  /* 0x000004000f00780c */ /* 0x040fe20003f06270 */
[----:B------:R-:W-:-:S04]  /*0510*/  IMAD.WIDE R28, R15, 0x4, R28 ;  /* 0x000000040f1c7825 */ /* 0x000fc800078e021c */
[----:B------:R-:W-:Y:S01]  /*0520*/  IMAD.WIDE R26, R15, 0x4, R26 ;  /* 0x000000040f1a7825 */ /* 0x000fe200078e021a */
[----:B------:R-:W0:Y:S04]  /*0530*/  LDS R12, [R4] ;  /* 0x00000000040c7984 */ /* 0x000e280000000800 */
[----:B------:R-:W1:Y:S04]  /*0540*/  LDS R13, [R4+0x404] ;  /* 0x00040400040d7984 */ /* 0x000e680000000800 */
[----:B------:R-:W0:Y:S04]  /*0550*/  LDS R14, [R4+0x808] ;  /* 0x00080800040e7984 */ /* 0x000e280000000800 */
[----:B---3--:R-:W3:Y:S01]  /*0560*/  LDS R24, [R4+0xc0c] ;  /* 0x000c0c0004187984 */ /* 0x008ee20000000800 */
[----:B------:R-:W-:Y:S06]  /*0570*/  BAR.SYNC.DEFER_BLOCKING 0x0 ;  /* 0x0000000000007b1d */ /* 0x000fec0000010000 */
[----:B------:R-:W-:Y:S04]  /*0580*/  STS [R22], R16 ;  /* 0x0000001016007388 */ /* 0x000fe80000000800 */
[----:B------:R-:W-:Y:S04]  /*0590*/  STS [R21+0x4], R17 ;  /* 0x0000041115007388 */ /* 0x000fe80000000800 */
[----:B------:R2:W-:Y:S04]  /*05a0*/  STS [R21+0x8], R18 ;  /* 0x0000081215007388 */ /* 0x0005e80000000800 */
[----:B------:R4:W-:Y:S01]  /*05b0*/  STS [R21+0xc], R19 ;  /* 0x00000c1315007388 */ /* 0x0009e20000000800 */
[----:B------:R-:W-:Y:S01]  /*05c0*/  BAR.SYNC.DEFER_BLOCKING 0x0 ;  /* 0x0000000000007b1d */ /* 0x000fe20000010000 */
[----:B--2---:R-:W-:Y:S01]  /*05d0*/  HFMA2.MMA R18, -RZ, RZ, 0, 0 ;  /* 0x00000000ff127435 */ /* 0x004fe200000001ff */
[----:B----4-:R-:W-:Y:S01]  /*05e0*/  IMAD.MOV.U32 R21, RZ, RZ, RZ ;  /* 0x000000ffff157224 */ /* 0x010fe200078e00ff */
[----:B------:R-:W-:-:S04]  /*05f0*/  SHF.R.S32.HI R16, RZ, 0x17, R3 ;  /* 0x00000017ff107819 */ /* 0x000fc80000011403 */
[----:B------:R-:W-:-:S04]  /*0600*/  SGXT R16, R16, 0x1 ;  /* 0x000000011010781a */ /* 0x000fc80000000200 */
[----:B------:R2:W4:Y:S04]  /*0610*/  @!P0 LDG.E.EL R18, desc[UR6][R28.64] ;  /* 0x000000061c128981 */ /* 0x000528000c2e1900 */
[----:B------:R0:W3:Y:S01]  /*0620*/  @!P0 LDG.E.EL R21, desc[UR6][R26.64] ;  /* 0x000000061a158981 */ /* 0x0000e2000c2e1900 */
[----:B------:R-:W1:Y:S01]  /*0630*/  S2UR UR4, SR_CgaCtaId ;  /* 0x00000000000479c3 */ /* 0x000e620000008800 */
[----:B------:R-:W-:Y:S02]  /*0640*/  HFMA2.MMA R19, -RZ, RZ, 0.8125, 0 ;  /* 0x3a800000ff137435 */ /* 0x000fe400000001ff */
[----:B------:R-:W-:Y:S04]  /*0650*/  LDS R22, [R4+0x404] ;  /* 0x0004040004167984 */ /* 0x000fe80000000800 */
[----:B------:R-:W-:Y:S01]  /*0660*/  LDS R25, [R4+0x808] ;  /* 0x0008080004197984 */ /* 0x000fe20000000800 */
[----:B--2---:R-:W2:Y:S08]  /*0670*/  LDC.64 R28, c[0x0][0x228] ;  /* 0x00008a00ff1c7b82 */ /* 0x004eb00000000a00 */
[----:B0-----:R-:W0:Y:S01]  /*0680*/  LDC.64 R26, c[0x0][0x230] ;  /* 0x00008c00ff1a7b82 */ /* 0x001e220000000a00 */
[----:B------:R-:W-:-:S04]  /*0690*/  LEA.HI R16, R16, R15, RZ, 0x8 ;  /* 0x0000000f10107211 */ /* 0x000fc800078f40ff */
[----:B------:R-:W-:-:S04]  /*06a0*/  LOP3.LUT R16, R16, 0xffffff00, RZ, 0xc0, !PT ;  /* 0xffffff0010107812 */ /* 0x000fc800078ec0ff */
[----:B------:R-:W-:Y:S01]  /*06b0*/  IADD3 R17, R15, -R16, RZ ;  /* 0x800000100f117210 */ /* 0x000fe20007ffe0ff */
[----:B--2---:R-:W-:-:S04]  /*06c0*/  IMAD.WIDE R28, R15, 0x4, R28 ;  /* 0x000000040f1c7825 */ /* 0x004fc800078e021c */
[----:B------:R-:W-:Y:S02]  /*06d0*/  IMAD.MOV.U32 R15, RZ, RZ, RZ ;  /* 0x000000ffff0f7224 */ /* 0x000fe400078e00ff */
[----:B0-----:R-:W-:Y:S01]  /*06e0*/  IMAD.WIDE R26, R17, 0x4, R26 ;  /* 0x00000004111a7825 */ /* 0x001fe200078e021a */
[----:B------:R-:W-:-:S03]  /*06f0*/  MOV R17, RZ ;  /* 0x000000ff00117202 */ /* 0x000fc60000000f00 */
[----:B------:R0:W2:Y:S04]  /*0700*/  @!P0 LDG.E.EL R15, desc[UR6][R28.64] ;  /* 0x000000061c0f8981 */ /* 0x0000a8000c2e1900 */
[----:B------:R1:W2:Y:S01]  /*0710*/  @!P0 LDG.E.EL R17, desc[UR6][R26.64] ;  /* 0x000000061a118981 */ /* 0x0002a2000c2e1900 */
[----:B------:R-:W5:Y:S03]  /*0720*/  S2R R16, SR_TID.X ;  /* 0x0000000000107919 */ /* 0x000f660000002100 */
[----:B0-----:R-:W-:Y:S04]  /*0730*/  LDS R29, [R4+0xc0c] ;  /* 0x000c0c00041d7984 */ /* 0x001fe80000000800 */
[----:B-1----:R4:W0:Y:S01]  /*0740*/  LDS R27, [R4] ;  /* 0x00000000041b7984 */ /* 0x0028220000000800 */
[----:B------:R-:W-:-:S02]  /*0750*/  UMOV UR5, 0x400 ;  /* 0x0000040000057882 */ /* 0x000fc40000000000 */
[----:B------:R-:W-:Y:S01]  /*0760*/  UPRMT UR4, UR4, 0x654, UR5 ;  /* 0x0000065404047896 */ /* 0x000fe20008000005 */
[----:B-----5:R-:W-:-:S05]  /*0770*/  IMAD.SHL.U32 R28, R16, 0x10, RZ ;  /* 0x00000010101c7824 */ /* 0x020fca00078e00ff */
[----:B------:R-:W-:Y:S02]  /*0780*/  LOP3.LUT R28, R28, 0xff0, RZ, 0xc0, !PT ;  /* 0x00000ff01c1c7812 */ /* 0x000fe400078ec0ff */
[----:B------:R-:W-:-:S04]  /*0790*/  SHF.R.U32.HI R0, RZ, 0x2, R0 ;  /* 0x00000002ff007819 */ /* 0x000fc80000011600 */
[----:B------:R-:W-:Y:S01]  /*07a0*/  SGXT.U32 R0, R0, 0x6 ;  /* 0x000000060000781a */ /* 0x000fe20000000000 */
[----:B----4-:R-:W-:Y:S01]  /*07b0*/  FFMA R4, R18, R19, 9.9999997473787516356e-06 ;  /* 0x3727c5ac12047423 */ /* 0x010fe20000000013 */
[--C-:B---3--:R-:W-:Y:S01]  /*07c0*/  FADD R18, R5, -R21.reuse ;  /* 0x8000001505127221 */ /* 0x108fe20000000000 */
[--C-:B------:R-:W-:Y:S02]  /*07d0*/  FADD R5, R8, -R21.reuse ;  /* 0x8000001508057221 */ /* 0x100fe40000000000 */
[----:B------:R-:W1:Y:S01]  /*07e0*/  MUFU.RSQ R8, R4 ;  /* 0x0000000400087308 */ /* 0x000e620000001400 */
[--C-:B------:R-:W-:Y:S01]  /*07f0*/  FADD R9, R9, -R21.reuse ;  /* 0x8000001509097221 */ /* 0x100fe20000000000 */
[--C-:B------:R-:W-:Y:S01]  /*0800*/  FADD R11, R11, -R21.reuse ;  /* 0x800000150b0b7221 */ /* 0x100fe20000000000 */
[--C-:B------:R-:W-:Y:S01]  /*0810*/  FADD R10, R10, -R21.reuse ;  /* 0x800000150a0a7221 */ /* 0x100fe20000000000 */
[--C-:B------:R-:W-:Y:S01]  /*0820*/  FADD R26, R7, -R21.reuse ;  /* 0x80000015071a7221 */ /* 0x100fe20000000000 */
[----:B------:R-:W-:Y:S01]  /*0830*/  IADD3 R7, R28, UR4, RZ ;  /* 0x000000041c077c10 */ /* 0x000fe2000fffe0ff */
[----:B------:R-:W-:-:S03]  /*0840*/  FADD R19, R6, -R21 ;  /* 0x8000001506137221 */ /* 0x000fc60000000000 */
[----:B------:R-:W-:Y:S01]  /*0850*/  LEA R28, R28, R7, 0x2 ;  /* 0x000000071c1c7211 */ /* 0x000fe200078e10ff */
[C---:B-1----:R-:W-:Y:S01]  /*0860*/  FMUL R4, R8.reuse, R9 ;  /* 0x0000000908047220 */ /* 0x042fe20000400000 */
[C---:B------:R-:W-:Y:S01]  /*0870*/  FMUL R10, R8.reuse, R10 ;  /* 0x0000000a080a7220 */ /* 0x040fe20000400000 */
[C---:B------:R-:W-:Y:S01]  /*0880*/  FMUL R11, R8.reuse, R11 ;  /* 0x0000000b080b7220 */ /* 0x040fe20000400000 */
[----:B------:R-:W-:Y:S01]  /*0890*/  FMUL R9, R8, R5 ;  /* 0x0000000508097220 */ /* 0x000fe20000400000 */
[--C-:B------:R-:W-:Y:S01]  /*08a0*/  FADD R23, R23, -R21.reuse ;  /* 0x8000001517177221 */ /* 0x100fe20000000000 */
[--C-:B------:R-:W-:Y:S01]  /*08b0*/  FADD R12, R12, -R21.reuse ;  /* 0x800000150c0c7221 */ /* 0x100fe20000000000 */
[--C-:B------:R-:W-:Y:S01]  /*08c0*/  FADD R13, R13, -R21.reuse ;  /* 0x800000150d0d7221 */ /* 0x100fe20000000000 */
[--C-:B------:R-:W-:Y:S01]  /*08d0*/  FADD R14, R14, -R21.reuse ;  /* 0x800000150e0e7221 */ /* 0x100fe20000000000 */
[--C-:B------:R-:W-:Y:S01]  /*08e0*/  FADD R24, R24, -R21.reuse ;  /* 0x8000001518187221 */ /* 0x100fe20000000000 */
[----:B0-----:R-:W-:Y:S01]  /*08f0*/  FADD R27, R27, -R21 ;  /* 0x800000151b1b7221 */ /* 0x001fe20000000000 */
[-CC-:B--2---:R-:W-:Y:S01]  /*0900*/  FFMA R7, R4, R15.reuse, R17.reuse ;  /* 0x0000000f04077223 */ /* 0x184fe20000000011 */
[-CC-:B------:R-:W-:Y:S01]  /*0910*/  FFMA R6, R10, R15.reuse, R17.reuse ;  /* 0x0000000f0a067223 */ /* 0x180fe20000000011 */
[-CC-:B------:R-:W-:Y:S01]  /*0920*/  FFMA R5, R11, R15.reuse, R17.reuse ;  /* 0x0000000f0b057223 */ /* 0x180fe20000000011 */
[----:B------:R-:W-:-:S02]  /*0930*/  FFMA R4, R9, R15, R17 ;  /* 0x0000000f09047223 */ /* 0x000fc40000000011 */
[----:B------:R-:W-:Y:S02]  /*0940*/  FSETP.GT.AND P0, PT, R7, RZ, PT ;  /* 0x000000ff0700720b */ /* 0x000fe40003f04000 */
[----:B------:R-:W-:Y:S02]  /*0950*/  FSETP.GT.AND P1, PT, R6, RZ, PT ;  /* 0x000000ff0600720b */ /* 0x000fe40003f24000 */
[----:B------:R-:W-:Y:S02]  /*0960*/  FSETP.GT.AND P2, PT, R5, RZ, PT ;  /* 0x000000ff0500720b */ /* 0x000fe40003f44000 */
[----:B------:R-:W-:Y:S01]  /*0970*/  FSETP.GT.AND P3, PT, R4, RZ, PT ;  /* 0x000000ff0400720b */ /* 0x000fe20003f64000 */
[--C-:B------:R-:W-:Y:S01]  /*0980*/  FADD R22, R22, -R21.reuse ;  /* 0x8000001516167221 */ /* 0x100fe20000000000 */
[--C-:B------:R-:W-:Y:S01]  /*0990*/  FADD R25, R25, -R21.reuse ;  /* 0x8000001519197221 */ /* 0x100fe20000000000 */
[----:B------:R-:W-:Y:S01]  /*09a0*/  FADD R29, R29, -R21 ;  /* 0x800000151d1d7221 */ /* 0x000fe20000000000 */
[----:B------:R-:W-:-:S03]  /*09b0*/  FMUL R9, R8, R18 ;  /* 0x0000001208097220 */ /* 0x000fc60000400000 */
[----:B------:R-:W-:Y:S02]  /*09c0*/  @!P0 FMUL R7, R7, 0.20000000298023223877 ;  /* 0x3e4ccccd07078820 */ /* 0x000fe40000400000 */
[----:B------:R-:W-:Y:S02]  /*09d0*/  @!P1 FMUL R6, R6, 0.20000000298023223877 ;  /* 0x3e4ccccd06069820 */ /* 0x000fe40000400000 */
[----:B------:R-:W-:Y:S02]  /*09e0*/  @!P2 FMUL R5, R5, 0.20000000298023223877 ;  /* 0x3e4ccccd0505a820 */ /* 0x000fe40000400000 */
[----:B------:R-:W-:Y:S01]  /*09f0*/  @!P3 FMUL R4, R4, 0.20000000298023223877 ;  /* 0x3e4ccccd0404b820 */ /* 0x000fe20000400000 */
[----:B------:R-:W-:Y:S01]  /*0a00*/  BAR.SYNC.DEFER_BLOCKING 0x0 ;  /* 0x0000000000007b1d */ /* 0x000fe20000010000 */
[C---:B------:R-:W-:Y:S01]  /*0a10*/  FMUL R24, R8.reuse, R24 ;  /* 0x0000001808187220 */ /* 0x040fe20000400000 */
        /* <DEDUP_REMOVED lines=9> */
[----:B------:R-:W-:Y:S01]  /*0ab0*/  FMUL R29, R8, R29 ;  /* 0x0000001d081d7220 */ /* 0x000fe20000400000 */
[-CC-:B------:R-:W-:Y:S01]  /*0ac0*/  FFMA R8, R12, R15.reuse, R17.reuse ;  /* 0x0000000f0c087223 */ /* 0x180fe20000000011 */
[-CC-:B------:R-:W-:Y:S01]  /*0ad0*/  FFMA R11, R24, R15.reuse, R17.reuse ;  /* 0x0000000f180b7223 */ /* 0x180fe20000000011 */
[----:B------:R-:W-:-:S03]  /*0ae0*/  FFMA R10, R14, R15, R17 ;  /* 0x0000000f0e0a7223 */ /* 0x000fc60000000011 */
[----:B------:R-:W-:Y:S01]  /*0af0*/  FSETP.GT.AND P0, PT, R8, RZ, PT ;  /* 0x000000ff0800720b */ /* 0x000fe20003f04000 */
[----:B------:R0:W-:Y:S01]  /*0b00*/  STS.128 [R28+0x10], R4 ;  /* 0x000010041c007388 */ /* 0x0001e20000000c00 */
[----:B------:R-:W-:Y:S02]  /*0b10*/  FSETP.GT.AND P4, PT, R11, RZ, PT ;  /* 0x000000ff0b00720b */ /* 0x000fe40003f84000 */
[----:B------:R-:W-:Y:S01]  /*0b20*/  FSETP.GT.AND P5, PT, R10, RZ, PT ;  /* 0x000000ff0a00720b */ /* 0x000fe20003fa4000 */
[-CC-:B0-----:R-:W-:Y:S01]  /*0b30*/  FFMA R4, R9, R15.reuse, R17.reuse ;  /* 0x0000000f09047223 */ /* 0x181fe20000000011 */
[-CC-:B------:R-:W-:Y:S01]  /*0b40*/  FFMA R7, R23, R15.reuse, R17.reuse ;  /* 0x0000000f17077223 */ /* 0x180fe20000000011 */
[----:B------:R-:W-:-:S04]  /*0b50*/  FFMA R9, R13, R15, R17 ;  /* 0x0000000f0d097223 */ /* 0x000fc80000000011 */
[----:B------:R-:W-:Y:S02]  /*0b60*/  FSETP.GT.AND P1, PT, R7, RZ, PT ;  /* 0x000000ff0700720b */ /* 0x000fe40003f24000 */
[----:B------:R-:W-:Y:S01]  /*0b70*/  FSETP.GT.AND P6, PT, R9, RZ, PT ;  /* 0x000000ff0900720b */ /* 0x000fe20003fc4000 */
[-CC-:B------:R-:W-:Y:S01]  /*0b80*/  FFMA R5, R19, R15.reuse, R17.reuse ;  /* 0x0000000f13057223 */ /* 0x180fe20000000011 */
[-CC-:B------:R-:W-:Y:S01]  /*0b90*/  FFMA R6, R26, R15.reuse, R17.reuse ;  /* 0x0000000f1a067223 */ /* 0x180fe20000000011 */
[-CC-:B------:R-:W-:Y:S01]  /*0ba0*/  FFMA R12, R27, R15.reuse, R17.reuse ;  /* 0x0000000f1b0c7223 */ /* 0x180fe20000000011 */
[-CC-:B------:R-:W-:Y:S01]  /*0bb0*/  FFMA R13, R22, R15.reuse, R17.reuse ;  /* 0x0000000f160d7223 */ /* 0x180fe20000000011 */
[-CC-:B------:R-:W-:Y:S01]  /*0bc0*/  FFMA R14, R25, R15.reuse, R17.reuse ;  /* 0x0000000f190e7223 */ /* 0x180fe20000000011 */
[----:B------:R-:W-:Y:S01]  /*0bd0*/  FFMA R15, R29, R15, R17 ;  /* 0x0000000f1d0f7223 */ /* 0x000fe20000000011 */
[----:B------:R-:W-:Y:S01]  /*0be0*/  @!P4 FMUL R11, R11, 0.20000000298023223877 ;  /* 0x3e4ccccd0b0bc820 */ /* 0x000fe20000400000 */
[----:B------:R-:W-:Y:S01]  /*0bf0*/  @!P5 FMUL R10, R10, 0.20000000298023223877 ;  /* 0x3e4ccccd0a0ad820 */ /* 0x000fe20000400000 */
[----:B------:R-:W-:Y:S01]  /*0c00*/  @!P0 FMUL R8, R8, 0.20000000298023223877 ;  /* 0x3e4ccccd08088820 */ /* 0x000fe20000400000 */
[----:B------:R-:W-:Y:S01]  /*0c10*/  FSETP.GT.AND P2, PT, R6, RZ, PT ;  /* 0x000000ff0600720b */ /* 0x000fe20003f44000 */
[----:B------:R-:W-:Y:S01]  /*0c20*/  @!P1 FMUL R7, R7, 0.20000000298023223877 ;  /* 0x3e4ccccd07079820 */ /* 0x000fe20000400000 */
[----:B------:R-:W-:Y:S01]  /*0c30*/  FSETP.GT.AND P3, PT, R5, RZ, PT ;  /* 0x000000ff0500720b */ /* 0x000fe20003f64000 */
[----:B------:R-:W-:Y:S01]  /*0c40*/  @!P6 FMUL R9, R9, 0.20000000298023223877 ;  /* 0x3e4ccccd0909e820 */ /* 0x000fe20000400000 */
[----:B------:R-:W-:-:S02]  /*0c50*/  FSETP.GT.AND P4, PT, R4, RZ, PT ;  /* 0x000000ff0400720b */ /* 0x000fc40003f84000 */
[----:B------:R-:W-:Y:S02]  /*0c60*/  FSETP.GT.AND P5, PT, R12, RZ, PT ;  /* 0x000000ff0c00720b */ /* 0x000fe40003fa4000 */
[----:B------:R-:W-:Y:S02]  /*0c70*/  FSETP.GT.AND P6, PT, R13, RZ, PT ;  /* 0x000000ff0d00720b */ /* 0x000fe40003fc4000 */
[----:B------:R-:W-:Y:S02]  /*0c80*/  FSETP.GT.AND P0, PT, R14, RZ, PT ;  /* 0x000000ff0e00720b */ /* 0x000fe40003f04000 */
[----:B------:R-:W-:Y:S01]  /*0c90*/  FSETP.GT.AND P1, PT, R15, RZ, PT ;  /* 0x000000ff0f00720b */ /* 0x000fe20003f24000 */
[----:B------:R-:W-:Y:S02]  /*0ca0*/  @!P2 FMUL R6, R6, 0.20000000298023223877 ;  /* 0x3e4ccccd0606a820 */ /* 0x000fe40000400000 */
[----:B------:R-:W-:Y:S02]  /*0cb0*/  @!P3 FMUL R5, R5, 0.20000000298023223877 ;  /* 0x3e4ccccd0505b820 */ /* 0x000fe40000400000 */
[----:B------:R-:W-:-:S02]  /*0cc0*/  @!P4 FMUL R4, R4, 0.20000000298023223877 ;  /* 0x3e4ccccd0404c820 */ /* 0x000fc40000400000 */
[----:B------:R-:W-:Y:S02]  /*0cd0*/  @!P5 FMUL R12, R12, 0.20000000298023223877 ;  /* 0x3e4ccccd0c0cd820 */ /* 0x000fe40000400000 */
[----:B------:R-:W-:Y:S02]  /*0ce0*/  @!P6 FMUL R13, R13, 0.20000000298023223877 ;  /* 0x3e4ccccd0d0de820 */ /* 0x000fe40000400000 */
[----:B------:R-:W-:Y:S02]  /*0cf0*/  @!P0 FMUL R14, R14, 0.20000000298023223877 ;  /* 0x3e4ccccd0e0e8820 */ /* 0x000fe40000400000 */
[----:B------:R-:W-:Y:S01]  /*0d00*/  @!P1 FMUL R15, R15, 0.20000000298023223877 ;  /* 0x3e4ccccd0f0f9820 */ /* 0x000fe20000400000 */
[----:B------:R-:W-:Y:S01]  /*0d10*/  IMAD.SHL.U32 R18, R16, 0x4, RZ ;  /* 0x0000000410127824 */ /* 0x000fe200078e00ff */
[----:B------:R0:W-:Y:S04]  /*0d20*/  STS.128 [R28+0x20], R8 ;  /* 0x000020081c007388 */ /* 0x0001e80000000c00 */
[----:B------:R-:W-:Y:S04]  /*0d30*/  STS.128 [R28], R4 ;  /* 0x000000041c007388 */ /* 0x000fe80000000c00 */
[----:B------:R-:W-:Y:S01]  /*0d40*/  STS.128 [R28+0x30], R12 ;  /* 0x0000300c1c007388 */ /* 0x000fe20000000c00 */
[----:B------:R-:W-:-:S04]  /*0d50*/  LOP3.LUT R17, R18, 0x3fc, RZ, 0xc0, !PT ;  /* 0x000003fc12117812 */ /* 0x000fc800078ec0ff */
[C---:B------:R-:W-:Y:S02]  /*0d60*/  LOP3.LUT R18, R17.reuse, 0x400, RZ, 0xfc, !PT ;  /* 0x0000040011127812 */ /* 0x040fe400078efcff */
[----:B------:R-:W-:Y:S02]  /*0d70*/  LOP3.LUT R19, R17, 0x800, RZ, 0xfc, !PT ;  /* 0x0000080011137812 */ /* 0x000fe400078efcff */
[----:B------:R-:W-:Y:S02]  /*0d80*/  LOP3.LUT R16, R16, 0xfc, RZ, 0xc0, !PT ;  /* 0x000000fc10107812 */ /* 0x000fe400078ec0ff */
[----:B------:R-:W-:Y:S02]  /*0d90*/  LOP3.LUT R18, R18, 0x7f0, RZ, 0xc0, !PT ;  /* 0x000007f012127812 */ /* 0x000fe400078ec0ff */
[----:B------:R-:W-:Y:S02]  /*0da0*/  LOP3.LUT R19, R19, 0xbf0, RZ, 0xc0, !PT ;  /* 0x00000bf013137812 */ /* 0x000fe400078ec0ff */
[----:B------:R-:W-:-:S02]  /*0db0*/  LEA R16, R16, UR4, 0x2 ;  /* 0x0000000410107c11 */ /* 0x000fc4000f8e10ff */
[----:B------:R-:W-:Y:S02]  /*0dc0*/  IADD3 R18, R18, UR4, RZ ;  /* 0x0000000412127c10 */ /* 0x000fe4000fffe0ff */
[----:B------:R-:W-:Y:S01]  /*0dd0*/  IADD3 R24, R19, UR4, RZ ;  /* 0x0000000413187c10 */ /* 0x000fe2000fffe0ff */
[C---:B------:R-:W-:Y:S01]  /*0de0*/  IMAD R22, R17.reuse, 0x4, R16 ;  /* 0x0000000411167824 */ /* 0x040fe200078e0210 */
[----:B------:R-:W-:Y:S01]  /*0df0*/  BAR.SYNC.DEFER_BLOCKING 0x0 ;  /* 0x0000000000007b1d */ /* 0x000fe20000010000 */
[C---:B0-----:R-:W-:Y:S02]  /*0e00*/  LEA R8, R17.reuse, R18, 0x2 ;  /* 0x0000001211087211 */ /* 0x041fe400078e10ff */
[----:B------:R-:W-:-:S05]  /*0e10*/  LEA R24, R17, R24, 0x2 ;  /* 0x0000001811187211 */ /* 0x000fca00078e10ff */
[----:B------:R-:W0:Y:S01]  /*0e20*/  LDC.64 R18, c[0x0][0x238] ;  /* 0x00008e00ff127b82 */ /* 0x000e220000000a00 */
[----:B------:R1:W2:Y:S04]  /*0e30*/  LDS.128 R4, [R22] ;  /* 0x0000000016047984 */ /* 0x0002a80000000c00 */
[----:B------:R-:W3:Y:S04]  /*0e40*/  LDS.128 R8, [R8+0x1000] ;  /* 0x0010000008087984 */ /* 0x000ee80000000c00 */
[----:B------:R4:W5:Y:S01]  /*0e50*/  LDS.128 R12, [R24+0x2000] ;  /* 0x00200000180c7984 */ /* 0x0009620000000c00 */
[----:B------:R-:W-:-:S02]  /*0e60*/  PRMT R16, R0, 0x6540, R3 ;  /* 0x0000654000107816 */ /* 0x000fc40000000003 */
[----:B------:R-:W-:Y:S02]  /*0e70*/  LOP3.LUT R21, R20, 0xc, R2, 0xf8, !PT ;  /* 0x0000000c14157812 */ /* 0x000fe400078ef802 */
[C---:B------:R-:W-:Y:S02]  /*0e80*/  LOP3.LUT R20, R16.reuse, 0x40, RZ, 0xfc, !PT ;  /* 0x0000004010147812 */ /* 0x040fe400078efcff */
[C---:B------:R-:W-:Y:S02]  /*0e90*/  LOP3.LUT R2, R16.reuse, 0x80, RZ, 0xfc, !PT ;  /* 0x0000008010027812 */ /* 0x040fe400078efcff */
[----:B------:R-:W-:Y:S02]  /*0ea0*/  LOP3.LUT R23, R17, 0xc00, RZ, 0xfc, !PT ;  /* 0x00000c0011177812 */ /* 0x000fe400078efcff */
[C---:B------:R-:W-:Y:S02]  /*0eb0*/  LOP3.LUT R0, R16.reuse, 0xc0, RZ, 0xfc, !PT ;  /* 0x000000c010007812 */ /* 0x040fe400078efcff */
[C---:B------:R-:W-:Y:S01]  /*0ec0*/  ISETP.GE.AND P0, PT, R16.reuse, 0x400, PT ;  /* 0x000004001000780c */ /* 0x040fe20003f06270 */
[----:B------:R-:W-:Y:S01]  /*0ed0*/  IMAD R3, R16, 0x400, R21 ;  /* 0x0000040010037824 */ /* 0x000fe200078e0215 */
[----:B------:R-:W-:-:S02]  /*0ee0*/  ISETP.GE.AND P1, PT, R20, 0x400, PT ;  /* 0x000004001400780c */ /* 0x000fc40003f26270 */
[----:B------:R-:W-:Y:S02]  /*0ef0*/  ISETP.GE.AND P2, PT, R2, 0x400, PT ;  /* 0x000004000200780c */ /* 0x000fe40003f46270 */
[----:B------:R-:W-:Y:S02]  /*0f00*/  LOP3.LUT R16, R23, 0xff0, RZ, 0xc0, !PT ;  /* 0x00000ff017107812 */ /* 0x000fe400078ec0ff */
[----:B------:R-:W-:Y:S02]  /*0f10*/  ISETP.GE.AND P3, PT, R0, 0x400, PT ;  /* 0x000004000000780c */ /* 0x000fe40003f66270 */
[-C--:B------:R-:W-:Y:S02]  /*0f20*/  LEA R23, R20, R21.reuse, 0xa ;  /* 0x0000001514177211 */ /* 0x080fe400078e50ff */
[----:B------:R-:W-:Y:S01]  /*0f30*/  LEA R25, R2, R21, 0xa ;  /* 0x0000001502197211 */ /* 0x000fe200078e50ff */
[----:B0-----:R-:W-:-:S04]  /*0f40*/  IMAD.WIDE R2, R3, 0x4, R18 ;  /* 0x0000000403027825 */ /* 0x001fc800078e0212 */
[----:B-1----:R-:W-:-:S04]  /*0f50*/  IMAD.WIDE R22, R23, 0x4, R18 ;  /* 0x0000000417167825 */ /* 0x002fc800078e0212 */
[----:B----4-:R-:W-:Y:S01]  /*0f60*/  IMAD.WIDE R24, R25, 0x4, R18 ;  /* 0x0000000419187825 */ /* 0x010fe200078e0212 */
[----:B--2---:R0:W-:Y:S03]  /*0f70*/  @!P0 STG.E.128 desc[UR6][R2.64], R4 ;  /* 0x0000000402008986 */ /* 0x0041e6000c101d06 */
[----:B------:R-:W-:Y:S01]  /*0f80*/  VIADD R16, R16, UR4 ;  /* 0x0000000410107c36 */ /* 0x000fe20008000000 */
[----:B---3--:R0:W-:Y:S04]  /*0f90*/  @!P1 STG.E.128 desc[UR6][R22.64], R8 ;  /* 0x0000000816009986 */ /* 0x0081e8000c101d06 */
[----:B-----5:R0:W-:Y:S01]  /*0fa0*/  @!P2 STG.E.128 desc[UR6][R24.64], R12 ;  /* 0x0000000c1800a986 */ /* 0x0201e2000c101d06 */
[----:B------:R-:W-:Y:S01]  /*0fb0*/  LEA R16, R17, R16, 0x2 ;  /* 0x0000001011107211 */ /* 0x000fe200078e10ff */
[----:B0-----:R-:W-:Y:S06]  /*0fc0*/  @P3 EXIT ;  /* 0x000000000000394d */ /* 0x001fec0003800000 */
[----:B0-----:R-:W0:Y:S01]  /*0fd0*/  LDS.128 R4, [R16+0x3000] ;  /* 0x0030000010047984 */ /* 0x001e220000000c00 */
[----:B------:R-:W-:-:S05]  /*0fe0*/  LEA R21, R0, R21, 0xa ;  /* 0x0000001500157211 */ /* 0x000fca00078e50ff */
[----:B------:R-:W-:-:S05]  /*0ff0*/  IMAD.WIDE R18, R21, 0x4, R18 ;  /* 0x0000000415127825 */ /* 0x000fca00078e0212 */
[----:B0-----:R-:W-:Y:S01]  /*1000*/  STG.E.128 desc[UR6][R18.64], R4 ;  /* 0x0000000412007986 */ /* 0x001fe2000c101d06 */
[----:B------:R-:W-:Y:S05]  /*1010*/  EXIT ;  /* 0x000000000000794d */ /* 0x000fea0003800000 */
.L_x_0:
[----:B------:R-:W-:-:S00]  /*1020*/  BRA `(.L_x_0) ;  /* 0xfffffffc00fc7947 */ /* 0x000fc0000383ffff */
[----:B------:R-:W-:-:S00]  /*1030*/  NOP ;  /* 0x0000000000007918 */ /* 0x000fc00000000000 */
        /* <DEDUP_REMOVED lines=12> */
.L_x_1:


//--------------------- .nv.global.init           --------------------------
	.section	.nv.global.init,"aw",@progbits
.nv.global.init:
	.type		_$_str,@object
	.size		_$_str,(.L_0 - _$_str)
_$_str:
        /*0000*/ 	.byte	0x5f, 0x5f, 0x43, 0x55, 0x44, 0x41, 0x5f, 0x46, 0x54, 0x5a, 0x00
.L_0:


//--------------------- .nv.shared.triton_poi_fused__native_batch_norm_legit_leaky_relu_10 --------------------------
	.section	.nv.shared.triton_poi_fused__native_batch_norm_legit_leaky_relu_10,"aw",@nobits
	.sectionflags	@""
	.align	16
	.zero		1024


//--------------------- .nv.constant0.triton_poi_fused__native_batch_norm_legit_leaky_relu_10 --------------------------
	.section	.nv.constant0.triton_poi_fused__native_batch_norm_legit_leaky_relu_10,"a",@progbits
	.sectionflags	@""
	.align	4
.nv.constant0.triton_poi_fused__native_batch_norm_legit_leaky_relu_10:
	.zero		584
